//
// Generated by NVIDIA NVVM Compiler
//
// Compiler Build ID: CL-36424714
// Cuda compilation tools, release 13.0, V13.0.88
// Based on NVVM 20.0.0
//

.version 9.0
.target sm_100
.address_size 64

	// .globl	vectorDistanceLD4
.extern .shared .align 16 .b8 part[];

.visible .entry vectorDistanceLD4(
	.param .u64 .ptr .align 1 vectorDistanceLD4_param_0,
	.param .u64 .ptr .align 1 vectorDistanceLD4_param_1,
	.param .u64 .ptr .align 1 vectorDistanceLD4_param_2,
	.param .u32 vectorDistanceLD4_param_3
)
{
	.reg .pred 	%p<10>;
	.reg .b32 	%r<27>;
	.reg .b32 	%f<15>;
	.reg .b64 	%rd<12>;

	ld.param.u64 	%rd3, [vectorDistanceLD4_param_0];
	ld.param.u64 	%rd4, [vectorDistanceLD4_param_1];
	ld.param.u64 	%rd5, [vectorDistanceLD4_param_2];
	ld.param.u32 	%r15, [vectorDistanceLD4_param_3];
	mov.u32 	%r1, %tid.x;
	shl.b32 	%r16, %r1, 2;
	mov.u32 	%r17, part;
	add.s32 	%r2, %r17, %r16;
	mov.b32 	%r18, 0;
	st.shared.u32 	[%r2], %r18;
	mov.u32 	%r3, %ctaid.x;
	mov.u32 	%r4, %ntid.x;
	mad.lo.s32 	%r24, %r3, %r4, %r1;
	setp.ge.s32 	%p1, %r24, %r15;
	@%p1 bra 	$L__BB0_4;
	mov.u32 	%r19, %nctaid.x;
	mul.lo.s32 	%r6, %r19, %r4;
	cvta.to.global.u64 	%rd1, %rd4;
	cvta.to.global.u64 	%rd2, %rd5;
	mov.f32 	%f14, 0f00000000;
$L__BB0_2:
	mul.wide.s32 	%rd6, %r24, 4;
	add.s64 	%rd7, %rd1, %rd6;
	ld.global.f32 	%f4, [%rd7];
	add.s64 	%rd8, %rd2, %rd6;
	ld.global.f32 	%f5, [%rd8];
	sub.f32 	%f6, %f4, %f5;
	fma.rn.f32 	%f14, %f6, %f6, %f14;
	add.s32 	%r24, %r24, %r6;
	setp.lt.s32 	%p2, %r24, %r15;
	@%p2 bra 	$L__BB0_2;
	st.shared.f32 	[%r2], %f14;
$L__BB0_4:
	bar.sync 	0;
	shr.u32 	%r25, %r4, 1;
	setp.lt.u32 	%p3, %r4, 66;
	@%p3 bra 	$L__BB0_5;
	bra.uni 	$L__BB0_12;
$L__BB0_5:
	setp.eq.s32 	%p6, %r25, 0;
	@%p6 bra 	$L__BB0_9;
$L__BB0_6:
	setp.ge.u32 	%p7, %r1, %r25;
	@%p7 bra 	$L__BB0_8;
	shl.b32 	%r22, %r25, 2;
	add.s32 	%r23, %r2, %r22;
	ld.shared.f32 	%f10, [%r23];
	ld.shared.f32 	%f11, [%r2];
	add.f32 	%f12, %f10, %f11;
	st.shared.f32 	[%r2], %f12;
$L__BB0_8:
	bar.warp.sync 	-1;
	shr.u32 	%r14, %r25, 1;
	setp.gt.u32 	%p8, %r25, 1;
	mov.u32 	%r25, %r14;
	@%p8 bra 	$L__BB0_6;
$L__BB0_9:
	setp.ne.s32 	%p9, %r1, 0;
	@%p9 bra 	$L__BB0_11;
	ld.shared.f32 	%f13, [part];
	cvta.to.global.u64 	%rd9, %rd3;
	mul.wide.u32 	%rd10, %r3, 4;
	add.s64 	%rd11, %rd9, %rd10;
	st.global.f32 	[%rd11], %f13;
$L__BB0_11:
	ret;
$L__BB0_12:
	setp.ge.u32 	%p4, %r1, %r25;
	@%p4 bra 	$L__BB0_14;
	shl.b32 	%r20, %r25, 2;
	add.s32 	%r21, %r2, %r20;
	ld.shared.f32 	%f7, [%r21];
	ld.shared.f32 	%f8, [%r2];
	add.f32 	%f9, %f7, %f8;
	st.shared.f32 	[%r2], %f9;
$L__BB0_14:
	bar.sync 	0;
	shr.u32 	%r12, %r25, 1;
	setp.gt.u32 	%p5, %r25, 65;
	mov.u32 	%r25, %r12;
	@%p5 bra 	$L__BB0_12;
	bra.uni 	$L__BB0_5;

}


// ===== COMPILED SASS (sm_100) =====

	.target	sm_100

	.elftype	@"ET_EXEC"


//--------------------- .note.nv.tkinfo           --------------------------
	.section	.note.nv.tkinfo,"",@"SHT_NOTE"
	.sectionflags	@"SHF_NOTE_NV_TKINFO"
	.tkinfo
        /*0018*/ 	.word	0x00000002
        /*0030*/ 	.string	""
        /*0030*/ 	.string	"ptxas"
        /*0030*/ 	.string	"Cuda compilation tools, release 13.0, V13.0.88"
        /*0030*/ 	.string	"Build cuda_13.0.r13.0/compiler.36424714_0"
        /*0030*/ 	.string	"-arch sm_100 -m 64 "



//--------------------- .note.nv.cuinfo           --------------------------
	.section	.note.nv.cuinfo,"",@"SHT_NOTE"
	.sectionflags	@"SHF_NOTE_NV_CUINFO"
        /*0018*/ 	.short	0x0002
        /*001a*/ 	.short	0x0064
        /*001c*/ 	.short	0x0082
	.zero		2


//--------------------- .nv.info                  --------------------------
	.section	.nv.info,"",@"SHT_CUDA_INFO"
	.align	4


	//----- nvinfo : EIATTR_REGCOUNT
	.align		4
        /*0000*/ 	.byte	0x04, 0x2f
        /*0002*/ 	.short	(.L_1 - .L_0)
	.align		4
.L_0:
        /*0004*/ 	.word	index@(vectorDistanceLD4)
        /*0008*/ 	.word	0x00000012


	//----- nvinfo : EIATTR_FRAME_SIZE
	.align		4
.L_1:
        /*000c*/ 	.byte	0x04, 0x11
        /*000e*/ 	.short	(.L_3 - .L_2)
	.align		4
.L_2:
        /*0010*/ 	.word	index@(vectorDistanceLD4)
        /*0014*/ 	.word	0x00000000


	//----- nvinfo : EIATTR_MIN_STACK_SIZE
	.align		4
.L_3:
        /*0018*/ 	.byte	0x04, 0x12
        /*001a*/ 	.short	(.L_5 - .L_4)
	.align		4
.L_4:
        /*001c*/ 	.word	index@(vectorDistanceLD4)
        /*0020*/ 	.word	0x00000000
.L_5:


//--------------------- .nv.compat                --------------------------
	.section	.nv.compat,"",@"SHT_CUDA_COMPAT_INFO"
	.align	4
        /*0000*/ 	.byte	0x02, 0x09, 0x00, 0x00, 0x02, 0x02, 0x01, 0x00, 0x02, 0x05, 0x05, 0x00, 0x03, 0x07, 0x01, 0x01
        /*0010*/ 	.byte	0x02, 0x03, 0x00, 0x00, 0x02, 0x06, 0x01, 0x00, 0x04, 0x0b, 0x08, 0x00, 0x09, 0x00, 0x00, 0x00
        /*0020*/ 	.byte	0x00, 0x00, 0x00, 0x00


//--------------------- .nv.info.vectorDistanceLD4 --------------------------
	.section	.nv.info.vectorDistanceLD4,"",@"SHT_CUDA_INFO"
	.sectionflags	@""
	.align	4


	//----- nvinfo : EIATTR_CUDA_API_VERSION
	.align		4
        /*0000*/ 	.byte	0x04, 0x37
        /*0002*/ 	.short	(.L_7 - .L_6)
.L_6:
        /*0004*/ 	.word	0x00000082


	//----- nvinfo : EIATTR_KPARAM_INFO
	.align		4
.L_7:
        /*0008*/ 	.byte	0x04, 0x17
        /*000a*/ 	.short	(.L_9 - .L_8)
.L_8:
        /*000c*/ 	.word	0x00000000
        /*0010*/ 	.short	0x0003
        /*0012*/ 	.short	0x0018
        /*0014*/ 	.byte	0x00, 0xf0, 0x11, 0x00


	//----- nvinfo : EIATTR_KPARAM_INFO
	.align		4
.L_9:
        /*0018*/ 	.byte	0x04, 0x17
        /*001a*/ 	.short	(.L_11 - .L_10)
.L_10:
        /*001c*/ 	.word	0x00000000
        /*0020*/ 	.short	0x0002
        /*0022*/ 	.short	0x0010
        /*0024*/ 	.byte	0x00, 0xf5, 0x21, 0x00


	//----- nvinfo : EIATTR_KPARAM_INFO
	.align		4
.L_11:
        /*0028*/ 	.byte	0x04, 0x17
        /*002a*/ 	.short	(.L_13 - .L_12)
.L_12:
        /*002c*/ 	.word	0x00000000
        /*0030*/ 	.short	0x0001
        /*0032*/ 	.short	0x0008
        /*0034*/ 	.byte	0x00, 0xf5, 0x21, 0x00


	//----- nvinfo : EIATTR_KPARAM_INFO
	.align		4
.L_13:
        /*0038*/ 	.byte	0x04, 0x17
        /*003a*/ 	.short	(.L_15 - .L_14)
.L_14:
        /*003c*/ 	.word	0x00000000
        /*0040*/ 	.short	0x0000
        /*0042*/ 	.short	0x0000
        /*0044*/ 	.byte	0x00, 0xf5, 0x21, 0x00


	//----- nvinfo : EIATTR_SPARSE_MMA_MASK
	.align		4
.L_15:
        /*0048*/ 	.byte	0x03, 0x50
        /*004a*/ 	.short	0x0000


	//----- nvinfo : EIATTR_MAXREG_COUNT
	.align		4
        /*004c*/ 	.byte	0x03, 0x1b
        /*004e*/ 	.short	0x00ff


	//----- nvinfo : EIATTR_NUM_BARRIERS
	.align		4
        /*0050*/ 	.byte	0x02, 0x4c
        /*0052*/ 	.byte	0x01
	.zero		1


	//----- nvinfo : EIATTR_MERCURY_ISA_VERSION
	.align		4
        /*0054*/ 	.byte	0x03, 0x5f
        /*0056*/ 	.short	0x0101


	//----- nvinfo : EIATTR_COOP_GROUP_MASK_REGIDS
	.align		4
        /*0058*/ 	.byte	0x04, 0x29
        /*005a*/ 	.short	(.L_17 - .L_16)


	//   ....[0]....
.L_16:
        /*005c*/ 	.word	0xffffffff


	//----- nvinfo : EIATTR_COOP_GROUP_INSTR_OFFSETS
	.align		4
.L_17:
        /*0060*/ 	.byte	0x04, 0x28
        /*0062*/ 	.short	(.L_19 - .L_18)


	//   ....[0]....
.L_18:
        /*0064*/ 	.word	0x000003d0


	//----- nvinfo : EIATTR_VRC_CTA_INIT_COUNT
	.align		4
.L_19:
        /*0068*/ 	.byte	0x02, 0x4a
	.zero		1
	.zero		1


	//----- nvinfo : EIATTR_EXIT_INSTR_OFFSETS
	.align		4
        /*006c*/ 	.byte	0x04, 0x1c
        /*006e*/ 	.short	(.L_21 - .L_20)


	//   ....[0]....
.L_20:
        /*0070*/ 	.word	0x000003f0


	//   ....[1]....
        /*0074*/ 	.word	0x00000470


	//----- nvinfo : EIATTR_CRS_STACK_SIZE
	.align		4
.L_21:
        /*0078*/ 	.byte	0x04, 0x1e
        /*007a*/ 	.short	(.L_23 - .L_22)
.L_22:
        /*007c*/ 	.word	0x00000000


	//----- nvinfo : EIATTR_CBANK_PARAM_SIZE
	.align		4
.L_23:
        /*0080*/ 	.byte	0x03, 0x19
        /*0082*/ 	.short	0x001c


	//----- nvinfo : EIATTR_PARAM_CBANK
	.align		4
        /*0084*/ 	.byte	0x04, 0x0a
        /*0086*/ 	.short	(.L_25 - .L_24)
	.align		4
.L_24:
        /*0088*/ 	.word	index@(.nv.constant0.vectorDistanceLD4)
        /*008c*/ 	.short	0x0380
        /*008e*/ 	.short	0x001c


	//----- nvinfo : EIATTR_SW_WAR
	.align		4
.L_25:
        /*0090*/ 	.byte	0x04, 0x36
        /*0092*/ 	.short	(.L_27 - .L_26)
.L_26:
        /*0094*/ 	.word	0x00000008
.L_27:


//--------------------- .nv.callgraph             --------------------------
	.section	.nv.callgraph,"",@"SHT_CUDA_CALLGRAPH"
	.align	4
	.sectionentsize	8
	.align		4
        /*0000*/ 	.word	0x00000000
	.align		4
        /*0004*/ 	.word	0xffffffff
	.align		4
        /*0008*/ 	.word	0x00000000
	.align		4
        /*000c*/ 	.word	0xfffffffe
	.align		4
        /*0010*/ 	.word	0x00000000
	.align		4
        /*0014*/ 	.word	0xfffffffd
	.align		4
        /*0018*/ 	.word	0x00000000
	.align		4
        /*001c*/ 	.word	0xfffffffc


//--------------------- .text.vectorDistanceLD4   --------------------------
	.section	.text.vectorDistanceLD4,"ax",@progbits
	.align	128
        .global         vectorDistanceLD4
        .type           vectorDistanceLD4,@function
        .size           vectorDistanceLD4,(.L_x_9 - vectorDistanceLD4)
        .other          vectorDistanceLD4,@"STO_CUDA_ENTRY STV_DEFAULT"
vectorDistanceLD4:
.text.vectorDistanceLD4:
[----:B------:R-:W-:Y:S08]  /*0000*/  LDC R1, c[0x0][0x37c] ;  /* 0x0000df00ff017b82 */ /* 0x000ff00000000800 */
[----:B------:R-:W0:Y:S01]  /*0010*/  S2UR UR5, SR_CgaCtaId ;  /* 0x00000000000579c3 */ /* 0x000e220000008800 */
[----:B------:R-:W1:Y:S01]  /*0020*/  S2R R7, SR_TID.X ;  /* 0x0000000000077919 */ /* 0x000e620000002100 */
[----:B------:R-:W2:Y:S01]  /*0030*/  LDCU UR8, c[0x0][0x360] ;  /* 0x00006c00ff0877ac */ /* 0x000ea20008000800 */
[----:B------:R-:W-:Y:S01]  /*0040*/  BSSY.RECONVERGENT B0, `(.L_x_0) ;  /* 0x000001d000007945 */ /* 0x000fe20003800200 */
[----:B------:R-:W2:Y:S01]  /*0050*/  S2R R0, SR_CTAID.X ;  /* 0x0000000000007919 */ /* 0x000ea20000002500 */
[----:B------:R-:W-:Y:S01]  /*0060*/  UMOV UR4, 0x400 ;  /* 0x0000040000047882 */ /* 0x000fe20000000000 */
[----:B------:R-:W3:Y:S01]  /*0070*/  LDCU.64 UR6, c[0x0][0x358] ;  /* 0x00006b00ff0677ac */ /* 0x000ee20008000a00 */
[----:B0-----:R-:W-:Y:S01]  /*0080*/  ULEA UR4, UR5, UR4, 0x18 ;  /* 0x0000000405047291 */ /* 0x001fe2000f8ec0ff */
[----:B------:R-:W0:Y:S05]  /*0090*/  LDCU UR5, c[0x0][0x398] ;  /* 0x00007300ff0577ac */ /* 0x000e2a0008000800 */
[----:B-1----:R-:W-:Y:S01]  /*00a0*/  LEA R6, R7, UR4, 0x2 ;  /* 0x0000000407067c11 */ /* 0x002fe2000f8e10ff */
[----:B--2---:R-:W-:-:S04]  /*00b0*/  IMAD R8, R0, UR8, R7 ;  /* 0x0000000800087c24 */ /* 0x004fc8000f8e0207 */
[----:B------:R1:W-:Y:S01]  /*00c0*/  STS [R6], RZ ;  /* 0x000000ff06007388 */ /* 0x0003e20000000800 */
[----:B0-----:R-:W-:-:S13]  /*00d0*/  ISETP.GE.AND P0, PT, R8, UR5, PT ;  /* 0x0000000508007c0c */ /* 0x001fda000bf06270 */
[----:B-1-3--:R-:W-:Y:S05]  /*00e0*/  @P0 BRA `(.L_x_1) ;  /* 0x0000000000480947 */ /* 0x00afea0003800000 */
[----:B------:R-:W0:Y:S01]  /*00f0*/  LDC R12, c[0x0][0x370] ;  /* 0x0000dc00ff0c7b82 */ /* 0x000e220000000800 */
[----:B------:R-:W-:Y:S01]  /*0100*/  HFMA2 R15, -RZ, RZ, 0, 0 ;  /* 0x00000000ff0f7431 */ /* 0x000fe200000001ff */
[----:B------:R-:W-:Y:S01]  /*0110*/  BSSY.RECONVERGENT B1, `(.L_x_2) ;  /* 0x000000e000017945 */ /* 0x000fe20003800200 */
[----:B------:R-:W-:-:S05]  /*0120*/  IMAD.MOV.U32 R13, RZ, RZ, R8 ;  /* 0x000000ffff0d7224 */ /* 0x000fca00078e0008 */
[----:B------:R-:W1:Y:S08]  /*0130*/  LDC.64 R4, c[0x0][0x388] ;  /* 0x0000e200ff047b82 */ /* 0x000e700000000a00 */
[----:B------:R-:W2:Y:S01]  /*0140*/  LDC.64 R2, c[0x0][0x390] ;  /* 0x0000e400ff027b82 */ /* 0x000ea20000000a00 */
[----:B0-----:R-:W-:-:S07]  /*0150*/  IMAD R12, R12, UR8, RZ ;  /* 0x000000080c0c7c24 */ /* 0x001fce000f8e02ff */
.L_x_3:
[----:B-1----:R-:W-:-:S04]  /*0160*/  IMAD.WIDE R8, R13, 0x4, R4 ;  /* 0x000000040d087825 */ /* 0x002fc800078e0204 */
[----:B--2---:R-:W-:Y:S02]  /*0170*/  IMAD.WIDE R10, R13, 0x4, R2 ;  /* 0x000000040d0a7825 */ /* 0x004fe400078e0202 */
[----:B------:R-:W2:Y:S04]  /*0180*/  LDG.E R8, desc[UR6][R8.64] ;  /* 0x0000000608087981 */ /* 0x000ea8000c1e1900 */
[----:B------:R-:W2:Y:S01]  /*0190*/  LDG.E R11, desc[UR6][R10.64] ;  /* 0x000000060a0b7981 */ /* 0x000ea2000c1e1900 */
[----:B------:R-:W-:-:S05]  /*01a0*/  IMAD.IADD R13, R12, 0x1, R13 ;  /* 0x000000010c0d7824 */ /* 0x000fca00078e020d */
[----:B------:R-:W-:Y:S01]  /*01b0*/  ISETP.GE.AND P0, PT, R13, UR5, PT ;  /* 0x000000050d007c0c */ /* 0x000fe2000bf06270 */
[----:B--2---:R-:W-:-:S04]  /*01c0*/  FADD R14, R8, -R11 ;  /* 0x8000000b080e7221 */ /* 0x004fc80000000000 */
[----:B------:R-:W-:-:S08]  /*01d0*/  FFMA R15, R14, R14, R15 ;  /* 0x0000000e0e0f7223 */ /* 0x000fd0000000000f */
[----:B------:R-:W-:Y:S05]  /*01e0*/  @!P0 BRA `(.L_x_3) ;  /* 0xfffffffc00dc8947 */ /* 0x000fea000383ffff */
[----:B------:R-:W-:Y:S05]  /*01f0*/  BSYNC.RECONVERGENT B1 ;  /* 0x0000000000017941 */ /* 0x000fea0003800200 */
.L_x_2:
[----:B------:R0:W-:Y:S02]  /*0200*/  STS [R6], R15 ;  /* 0x0000000f06007388 */ /* 0x0001e40000000800 */
.L_x_1:
[----:B------:R-:W-:Y:S05]  /*0210*/  BSYNC.RECONVERGENT B0 ;  /* 0x0000000000007941 */ /* 0x000fea0003800200 */
.L_x_0:
[----:B------:R-:W-:Y:S01]  /*0220*/  BAR.SYNC.DEFER_BLOCKING 0x0 ;  /* 0x0000000000007b1d */ /* 0x000fe20000010000 */
[----:B------:R-:W-:Y:S02]  /*0230*/  UISETP.GE.U32.AND UP0, UPT, UR8, 0x42, UPT ;  /* 0x000000420800788c */ /* 0x000fe4000bf06070 */
[----:B------:R-:W-:-:S06]  /*0240*/  USHF.R.U32.HI UR4, URZ, 0x1, UR8 ;  /* 0x00000001ff047899 */ /* 0x000fcc0008011608 */
[----:B------:R-:W-:Y:S01]  /*0250*/  MOV R2, UR4 ;  /* 0x0000000400027c02 */ /* 0x000fe20008000f00 */
[----:B------:R-:W-:Y:S06]  /*0260*/  BRA.U !UP0, `(.L_x_4) ;  /* 0x0000000108287547 */ /* 0x000fec000b800000 */
.L_x_5:
[----:B------:R-:W-:-:S13]  /*0270*/  ISETP.GE.U32.AND P0, PT, R7, R2, PT ;  /* 0x000000020700720c */ /* 0x000fda0003f06070 */
[----:B------:R-:W-:Y:S01]  /*0280*/  @!P0 IMAD R3, R2, 0x4, R6 ;  /* 0x0000000402038824 */ /* 0x000fe200078e0206 */
[----:B------:R-:W-:Y:S05]  /*0290*/  @!P0 LDS R4, [R6] ;  /* 0x0000000006048984 */ /* 0x000fea0000000800 */
[----:B------:R-:W1:Y:S02]  /*02a0*/  @!P0 LDS R3, [R3] ;  /* 0x0000000003038984 */ /* 0x000e640000000800 */
[----:B-1----:R-:W-:-:S05]  /*02b0*/  @!P0 FADD R5, R3, R4 ;  /* 0x0000000403058221 */ /* 0x002fca0000000000 */
[----:B------:R1:W-:Y:S01]  /*02c0*/  @!P0 STS [R6], R5 ;  /* 0x0000000506008388 */ /* 0x0003e20000000800 */
[----:B------:R-:W-:Y:S01]  /*02d0*/  BAR.SYNC.DEFER_BLOCKING 0x0 ;  /* 0x0000000000007b1d */ /* 0x000fe20000010000 */
[----:B------:R-:W-:Y:S02]  /*02e0*/  ISETP.GT.U32.AND P0, PT, R2, 0x41, PT ;  /* 0x000000410200780c */ /* 0x000fe40003f04070 */
[----:B------:R-:W-:-:S11]  /*02f0*/  SHF.R.U32.HI R2, RZ, 0x1, R2 ;  /* 0x00000001ff027819 */ /* 0x000fd60000011602 */
[----:B-1----:R-:W-:Y:S05]  /*0300*/  @P0 BRA `(.L_x_5) ;  /* 0xfffffffc00d80947 */ /* 0x002fea000383ffff */
.L_x_4:
[----:B------:R-:W-:Y:S02]  /*0310*/  ISETP.NE.AND P1, PT, R2, RZ, PT ;  /* 0x000000ff0200720c */ /* 0x000fe40003f25270 */
[----:B------:R-:W-:-:S11]  /*0320*/  ISETP.NE.AND P0, PT, R7, RZ, PT ;  /* 0x000000ff0700720c */ /* 0x000fd60003f05270 */
[----:B------:R-:W-:Y:S05]  /*0330*/  @!P1 BRA `(.L_x_6) ;  /* 0x00000000002c9947 */ /* 0x000fea0003800000 */
.L_x_7:
[----:B------:R-:W-:-:S13]  /*0340*/  ISETP.GE.U32.AND P1, PT, R7, R2, PT ;  /* 0x000000020700720c */ /* 0x000fda0003f26070 */
[----:B------:R-:W-:Y:S01]  /*0350*/  @!P1 LEA R3, R2, R6, 0x2 ;  /* 0x0000000602039211 */ /* 0x000fe200078e10ff */
[----:B------:R-:W-:Y:S05]  /*0360*/  @!P1 LDS R4, [R6] ;  /* 0x0000000006049984 */ /* 0x000fea0000000800 */
[----:B------:R-:W1:Y:S02]  /*0370*/  @!P1 LDS R3, [R3] ;  /* 0x0000000003039984 */ /* 0x000e640000000800 */
[----:B-1----:R-:W-:Y:S01]  /*0380*/  @!P1 FADD R5, R3, R4 ;  /* 0x0000000403059221 */ /* 0x002fe20000000000 */
[----:B------:R-:W-:-:S04]  /*0390*/  SHF.R.U32.HI R4, RZ, 0x1, R2 ;  /* 0x00000001ff047819 */ /* 0x000fc80000011602 */
[----:B------:R1:W-:Y:S01]  /*03a0*/  @!P1 STS [R6], R5 ;  /* 0x0000000506009388 */ /* 0x0003e20000000800 */
[----:B------:R-:W-:Y:S01]  /*03b0*/  ISETP.GT.U32.AND P1, PT, R2, 0x1, PT ;  /* 0x000000010200780c */ /* 0x000fe20003f24070 */
[----:B------:R-:W-:Y:S01]  /*03c0*/  IMAD.MOV.U32 R2, RZ, RZ, R4 ;  /* 0x000000ffff027224 */ /* 0x000fe200078e0004 */
[----:B------:R-:W-:-:S11]  /*03d0*/  NOP ;  /* 0x0000000000007918 */ /* 0x000fd60000000000 */
[----:B-1----:R-:W-:Y:S05]  /*03e0*/  @P1 BRA `(.L_x_7) ;  /* 0xfffffffc00d41947 */ /* 0x002fea000383ffff */
.L_x_6:
[----:B------:R-:W-:Y:S05]  /*03f0*/  @P0 EXIT ;  /* 0x000000000000094d */ /* 0x000fea0003800000 */
[----:B------:R-:W1:Y:S01]  /*0400*/  S2UR UR5, SR_CgaCtaId ;  /* 0x00000000000579c3 */ /* 0x000e620000008800 */
[----:B------:R-:W-:-:S07]  /*0410*/  UMOV UR4, 0x400 ;  /* 0x0000040000047882 */ /* 0x000fce0000000000 */
[----:B------:R-:W2:Y:S01]  /*0420*/  LDC.64 R2, c[0x0][0x380] ;  /* 0x0000e000ff027b82 */ /* 0x000ea20000000a00 */
[----:B-1----:R-:W-:Y:S01]  /*0430*/  ULEA UR4, UR5, UR4, 0x18 ;  /* 0x0000000405047291 */ /* 0x002fe2000f8ec0ff */
[----:B--2---:R-:W-:-:S08]  /*0440*/  IMAD.WIDE.U32 R2, R0, 0x4, R2 ;  /* 0x0000000400027825 */ /* 0x004fd000078e0002 */
[----:B------:R-:W1:Y:S04]  /*0450*/  LDS R5, [UR4] ;  /* 0x00000004ff057984 */ /* 0x000e680008000800 */
[----:B-1----:R-:W-:Y:S01]  /*0460*/  STG.E desc[UR6][R2.64], R5 ;  /* 0x0000000502007986 */ /* 0x002fe2000c101906 */
[----:B------:R-:W-:Y:S05]  /*0470*/  EXIT ;  /* 0x000000000000794d */ /* 0x000fea0003800000 */
.L_x_8:
[----:B------:R-:W-:-:S00]  /*0480*/  BRA `(.L_x_8) ;  /* 0xfffffffc00fc7947 */ /* 0x000fc0000383ffff */
[----:B------:R-:W-:-:S00]  /*0490*/  NOP ;  /* 0x0000000000007918 */ /* 0x000fc00000000000 */
        /* <DEDUP_REMOVED lines=14> */
.L_x_9:


//--------------------- .nv.shared.vectorDistanceLD4 --------------------------
	.section	.nv.shared.vectorDistanceLD4,"aw",@nobits
	.sectionflags	@""
	.align	16
	.zero		1024


//--------------------- .nv.shared.reserved.0     --------------------------
	.section	.nv.shared.reserved.0,"aw",@nobits
	.weak		__nv_reservedSMEM_offset_0_alias
	.size		__nv_reservedSMEM_offset_0_alias, 0, 64
	.other		__nv_reservedSMEM_offset_0_alias,@"STO_CUDA_RESERVED_SHARED STV_DEFAULT"
__nv_reservedSMEM_offset_0_alias:
	.zero		0
	.zero		64


//--------------------- .nv.constant0.vectorDistanceLD4 --------------------------
	.section	.nv.constant0.vectorDistanceLD4,"a",@progbits
	.sectionflags	@""
	.align	4
.nv.constant0.vectorDistanceLD4:
	.zero		924


//--------------------- SYMBOLS --------------------------

	.type		.nv.reservedSmem.offset0,@object
	.size		.nv.reservedSmem.offset0,0x4
	.type		.nv.reservedSmem.cap,@object
	.size		.nv.reservedSmem.cap,0x4
